	.headerflags	@"EF_CUDA_TEXMODE_UNIFIED EF_CUDA_64BIT_ADDRESS EF_CUDA_ACCELERATORS EF_CUDA_SM90 EF_CUDA_VIRTUAL_SM(EF_CUDA_SM90)"
	.elftype	@"ET_EXEC"


//--------------------- .nv.info                  --------------------------
	.section	.nv.info,"",@"SHT_CUDA_INFO"
	.align	4


	//----- nvinfo : EIATTR_REGCOUNT
	.align		4
        /*0000*/ 	.byte	0x04, 0x2f
        /*0002*/ 	.short	(.L_1 - .L_0)
	.align		4
.L_0:
        /*0004*/ 	.word	index@(triton_poi_fused_max_pool2d_with_indices_10)
        /*0008*/ 	.word	0x00000028


	//----- nvinfo : EIATTR_MIN_STACK_SIZE
	.align		4
.L_1:
        /*000c*/ 	.byte	0x04, 0x12
        /*000e*/ 	.short	(.L_3 - .L_2)
	.align		4
.L_2:
        /*0010*/ 	.word	index@(triton_poi_fused_max_pool2d_with_indices_10)
        /*0014*/ 	.word	0x00000000


	//----- nvinfo : EIATTR_FRAME_SIZE
	.align		4
.L_3:
        /*0018*/ 	.byte	0x04, 0x11
        /*001a*/ 	.short	(.L_5 - .L_4)
	.align		4
.L_4:
        /*001c*/ 	.word	index@(triton_poi_fused_max_pool2d_with_indices_10)
        /*0020*/ 	.word	0x00000000


	//----- nvinfo : EIATTR_MIN_STACK_SIZE
	.align		4
.L_5:
        /*0024*/ 	.byte	0x04, 0x12
        /*0026*/ 	.short	(.L_7 - .L_6)
	.align		4
.L_6:
        /*0028*/ 	.word	index@(triton_poi_fused_max_pool2d_with_indices_10)
        /*002c*/ 	.word	0x00000000
.L_7:


//--------------------- .nv.info.triton_poi_fused_max_pool2d_with_indices_10 --------------------------
	.section	.nv.info.triton_poi_fused_max_pool2d_with_indices_10,"",@"SHT_CUDA_INFO"
	.sectionflags	@""
	.align	4


	//----- nvinfo : EIATTR_CUDA_API_VERSION
	.align		4
        /*0000*/ 	.byte	0x04, 0x37
        /*0002*/ 	.short	(.L_9 - .L_8)
.L_8:
        /*0004*/ 	.word	0x0000007c


	//----- nvinfo : EIATTR_KPARAM_INFO
	.align		4
.L_9:
        /*0008*/ 	.byte	0x04, 0x17
        /*000a*/ 	.short	(.L_11 - .L_10)
.L_10:
        /*000c*/ 	.word	0x00000000
        /*0010*/ 	.short	0x0003
        /*0012*/ 	.short	0x0018
        /*0014*/ 	.byte	0x00, 0xf0, 0x11, 0x00


	//----- nvinfo : EIATTR_KPARAM_INFO
	.align		4
.L_11:
        /*0018*/ 	.byte	0x04, 0x17
        /*001a*/ 	.short	(.L_13 - .L_12)
.L_12:
        /*001c*/ 	.word	0x00000000
        /*0020*/ 	.short	0x0002
        /*0022*/ 	.short	0x0010
        /*0024*/ 	.byte	0x00, 0xf4, 0x21, 0x00


	//----- nvinfo : EIATTR_KPARAM_INFO
	.align		4
.L_13:
        /*0028*/ 	.byte	0x04, 0x17
        /*002a*/ 	.short	(.L_15 - .L_14)
.L_14:
        /*002c*/ 	.word	0x00000000
        /*0030*/ 	.short	0x0001
        /*0032*/ 	.short	0x0008
        /*0034*/ 	.byte	0x00, 0xf4, 0x21, 0x00


	//----- nvinfo : EIATTR_KPARAM_INFO
	.align		4
.L_15:
        /*0038*/ 	.byte	0x04, 0x17
        /*003a*/ 	.short	(.L_17 - .L_16)
.L_16:
        /*003c*/ 	.word	0x00000000
        /*0040*/ 	.short	0x0000
        /*0042*/ 	.short	0x0000
        /*0044*/ 	.byte	0x00, 0xf4, 0x21, 0x00


	//----- nvinfo : EIATTR_SPARSE_MMA_MASK
	.align		4
.L_17:
        /*0048*/ 	.byte	0x03, 0x50
        /*004a*/ 	.short	0x0000


	//----- nvinfo : EIATTR_MAXREG_COUNT
	.align		4
        /*004c*/ 	.byte	0x03, 0x1b
        /*004e*/ 	.short	0x00ff


	//----- nvinfo : EIATTR_EXIT_INSTR_OFFSETS
	.align		4
        /*0050*/ 	.byte	0x04, 0x1c
        /*0052*/ 	.short	(.L_19 - .L_18)


	//   ....[0]....
.L_18:
        /*0054*/ 	.word	0x00000ff0


	//----- nvinfo : EIATTR_REQNTID
	.align		4
.L_19:
        /*0058*/ 	.byte	0x04, 0x10
        /*005a*/ 	.short	(.L_21 - .L_20)
.L_20:
        /*005c*/ 	.word	0x00000080
        /*0060*/ 	.word	0x00000001
        /*0064*/ 	.word	0x00000001


	//----- nvinfo : EIATTR_CBANK_PARAM_SIZE
	.align		4
.L_21:
        /*0068*/ 	.byte	0x03, 0x19
        /*006a*/ 	.short	0x001c


	//----- nvinfo : EIATTR_PARAM_CBANK
	.align		4
        /*006c*/ 	.byte	0x04, 0x0a
        /*006e*/ 	.short	(.L_23 - .L_22)
	.align		4
.L_22:
        /*0070*/ 	.word	index@(.nv.constant0.triton_poi_fused_max_pool2d_with_indices_10)
        /*0074*/ 	.short	0x0210
        /*0076*/ 	.short	0x001c


	//----- nvinfo : EIATTR_SW_WAR
	.align		4
.L_23:
        /*0078*/ 	.byte	0x04, 0x36
        /*007a*/ 	.short	(.L_25 - .L_24)
.L_24:
        /*007c*/ 	.word	0x00000008
.L_25:


//--------------------- .nv.callgraph             --------------------------
	.section	.nv.callgraph,"",@"SHT_CUDA_CALLGRAPH"
	.align	4
	.sectionentsize	8
	.align		4
        /*0000*/ 	.word	0x00000000
	.align		4
        /*0004*/ 	.word	0xffffffff
	.align		4
        /*0008*/ 	.word	0x00000000
	.align		4
        /*000c*/ 	.word	0xfffffffe
	.align		4
        /*0010*/ 	.word	0x00000000
	.align		4
        /*0014*/ 	.word	0xfffffffd
	.align		4
        /*0018*/ 	.word	0x00000000
	.align		4
        /*001c*/ 	.word	0xfffffffc


//--------------------- .text.triton_poi_fused_max_pool2d_with_indices_10 --------------------------
	.section	.text.triton_poi_fused_max_pool2d_with_indices_10,"ax",@progbits
	.sectionflags	@"SHF_BARRIERS=1"
	.align	128
        .global         triton_poi_fused_max_pool2d_with_indices_10
        .type           triton_poi_fused_max_pool2d_with_indices_10,@function
        .size           triton_poi_fused_max_pool2d_with_indices_10,(.L_x_1 - triton_poi_fused_max_pool2d_with_indices_10)
        .other          triton_poi_fused_max_pool2d_with_indices_10,@"STO_CUDA_ENTRY STV_DEFAULT"
triton_poi_fused_max_pool2d_with_indices_10:
.text.triton_poi_fused_max_pool2d_with_indices_10:
[----:B------:R-:W-:Y:S01]  /*0000*/  LDC R1, c[0x0][0x28] ;  /* 0x00000a00ff017b82 */ /* 0x000fe20000000800 */
[----:B------:R-:W1:Y:S07]  /*0010*/  S2R R0, SR_TID.X ;  /* 0x0000000000007919 */ /* 0x000e6e0000002100 */
[----:B------:R-:W2:Y:S01]  /*0020*/  LDC.64 R6, c[0x0][0x210] ;  /* 0x00008400ff067b82 */ /* 0x000ea20000000a00 */
[----:B------:R-:W-:Y:S01]  /*0030*/  ULDC.64 UR4, c[0x0][0x210] ;  /* 0x0000840000047ab9 */ /* 0x000fe20000000a00 */
[----:B------:R-:W-:Y:S01]  /*0040*/  ULDC.64 UR6, c[0x0][0x208] ;  /* 0x0000820000067ab9 */ /* 0x000fe20000000a00 */
[----:B------:R-:W3:Y:S01]  /*0050*/  S2R R4, SR_CTAID.X ;  /* 0x0000000000047919 */ /* 0x000ee20000002500 */
[----:B------:R-:W-:Y:S01]  /*0060*/  ULDC.64 UR8, c[0x0][0x220] ;  /* 0x0000880000087ab9 */ /* 0x000fe20000000a00 */
[----:B-1----:R-:W-:-:S02]  /*0070*/  IMAD.SHL.U32 R24, R0, 0x8, RZ ;  /* 0x0000000800187824 */ /* 0x002fc400078e00ff */
[----:B---3--:R-:W-:-:S03]  /*0080*/  IMAD.SHL.U32 R3, R4, 0x400, RZ ;  /* 0x0000040004037824 */ /* 0x008fc600078e00ff */
[----:B------:R-:W-:Y:S02]  /*0090*/  LOP3.LUT R24, R24, 0x3f8, RZ, 0xc0, !PT ;  /* 0x000003f818187812 */ /* 0x000fe400078ec0ff */
[----:B------:R-:W-:Y:S02]  /*00a0*/  SHF.R.S32.HI R23, RZ, 0x15, R4 ;  /* 0x00000015ff177819 */ /* 0x000fe40000011404 */
[----:B------:R-:W-:Y:S02]  /*00b0*/  LOP3.LUT R2, R3, R24, RZ, 0xfc, !PT ;  /* 0x0000001803027212 */ /* 0x000fe400078efcff */
[----:B------:R-:W-:Y:S02]  /*00c0*/  SGXT R23, R23, 0x1 ;  /* 0x000000011717781a */ /* 0x000fe40000000200 */
[----:B------:R-:W-:Y:S02]  /*00d0*/  SHF.R.S32.HI R5, RZ, 0x1f, R2 ;  /* 0x0000001fff057819 */ /* 0x000fe40000011402 */
[----:B------:R-:W-:-:S02]  /*00e0*/  LEA.HI R9, R23, R2, RZ, 0xb ;  /* 0x0000000217097211 */ /* 0x000fc400078f58ff */
[----:B------:R-:W-:-:S03]  /*00f0*/  LEA.HI R5, R5, R2, RZ, 0x6 ;  /* 0x0000000205057211 */ /* 0x000fc600078f30ff */
[----:B------:R-:W-:Y:S01]  /*0100*/  IMAD.SHL.U32 R10, R9, 0x4, RZ ;  /* 0x00000004090a7824 */ /* 0x000fe200078e00ff */
[----:B------:R-:W-:Y:S02]  /*0110*/  SHF.R.S32.HI R4, RZ, 0x6, R5 ;  /* 0x00000006ff047819 */ /* 0x000fe40000011405 */
[----:B------:R-:W-:Y:S02]  /*0120*/  LOP3.LUT R29, R5, 0xffffffc0, RZ, 0xc0, !PT ;  /* 0xffffffc0051d7812 */ /* 0x000fe400078ec0ff */
[----:B------:R-:W-:Y:S02]  /*0130*/  LEA.HI R8, R4, R4, RZ, 0x5 ;  /* 0x0000000404087211 */ /* 0x000fe400078f28ff */
[----:B------:R-:W-:Y:S01]  /*0140*/  LOP3.LUT R10, R10, 0xffffe000, RZ, 0xc0, !PT ;  /* 0xffffe0000a0a7812 */ /* 0x000fe200078ec0ff */
[----:B------:R-:W-:Y:S01]  /*0150*/  IMAD.IADD R29, R2, 0x1, -R29 ;  /* 0x00000001021d7824 */ /* 0x000fe200078e0a1d */
[----:B------:R-:W-:-:S05]  /*0160*/  LOP3.LUT R9, R8, 0x1ffffe0, RZ, 0xc0, !PT ;  /* 0x01ffffe008097812 */ /* 0x000fca00078ec0ff */
[----:B------:R-:W-:-:S04]  /*0170*/  IMAD.IADD R9, R4, 0x1, -R9 ;  /* 0x0000000104097824 */ /* 0x000fc800078e0a09 */
[----:B------:R-:W-:-:S04]  /*0180*/  IMAD R34, R9, 0x80, R10 ;  /* 0x0000008009227824 */ /* 0x000fc800078e020a */
[--C-:B------:R-:W-:Y:S01]  /*0190*/  IMAD.IADD R17, R29, 0x1, R34.reuse ;  /* 0x000000011d117824 */ /* 0x100fe200078e0222 */
[----:B------:R-:W-:Y:S02]  /*01a0*/  SHF.R.S32.HI R26, RZ, 0x1f, R34 ;  /* 0x0000001fff1a7819 */ /* 0x000fe40000011422 */
[----:B------:R-:W-:Y:S01]  /*01b0*/  IADD3 R4, P0, R29, R34, RZ ;  /* 0x000000221d047210 */ /* 0x000fe20007f1e0ff */
[----:B--2---:R-:W-:-:S03]  /*01c0*/  IMAD.WIDE R16, R17, 0x4, R6 ;  /* 0x0000000411107825 */ /* 0x004fc600078e0206 */
[----:B------:R-:W-:Y:S02]  /*01d0*/  LEA.HI.X.SX32 R5, R29, R26, 0x1, P0 ;  /* 0x0000001a1d057211 */ /* 0x000fe400000f0eff */
[C---:B------:R-:W-:Y:S01]  /*01e0*/  LEA R12, P0, R4.reuse, UR4, 0x2 ;  /* 0x00000004040c7c11 */ /* 0x040fe2000f8010ff */
[----:B------:R-:W2:Y:S03]  /*01f0*/  LDG.E.128 R16, desc[UR6][R16.64] ;  /* 0x0000000610107981 */ /* 0x000ea6000c1e1d00 */
[----:B------:R-:W-:Y:S01]  /*0200*/  LEA.HI.X R13, R4, UR5, R5, 0x2, P0 ;  /* 0x00000005040d7c11 */ /* 0x000fe200080f1405 */
[----:B------:R-:W-:-:S05]  /*0210*/  VIADD R22, R34, 0x1000 ;  /* 0x0000100022167836 */ /* 0x000fca0000000000 */
[----:B------:R-:W2:Y:S01]  /*0220*/  LDG.E.128 R12, desc[UR6][R12.64+0x100] ;  /* 0x000100060c0c7981 */ /* 0x000ea2000c1e1d00 */
[----:B------:R-:W-:-:S04]  /*0230*/  IMAD.IADD R9, R29, 0x1, R22 ;  /* 0x000000011d097824 */ /* 0x000fc800078e0216 */
[----:B------:R-:W-:-:S06]  /*0240*/  IMAD.WIDE R8, R9, 0x4, R6 ;  /* 0x0000000409087825 */ /* 0x000fcc00078e0206 */
[----:B------:R-:W3:Y:S01]  /*0250*/  LDG.E.128 R8, desc[UR6][R8.64] ;  /* 0x0000000608087981 */ /* 0x000ee2000c1e1d00 */
[----:B------:R-:W-:-:S04]  /*0260*/  LOP3.LUT R24, R3, 0x4, R24, 0xfe, !PT ;  /* 0x0000000403187812 */ /* 0x000fc800078efe18 */
[----:B------:R-:W-:-:S04]  /*0270*/  LEA.HI R23, R23, R24, RZ, 0x6 ;  /* 0x0000001817177211 */ /* 0x000fc800078f30ff */
[----:B------:R-:W-:-:S05]  /*0280*/  LOP3.LUT R25, R23, 0xffffffc0, RZ, 0xc0, !PT ;  /* 0xffffffc017197812 */ /* 0x000fca00078ec0ff */
[----:B------:R-:W-:Y:S02]  /*0290*/  IMAD.IADD R25, R24, 0x1, -R25 ;  /* 0x0000000118197824 */ /* 0x000fe400078e0a19 */
[----:B------:R-:W-:Y:S01]  /*02a0*/  VIADD R30, R34, 0x1040 ;  /* 0x00001040221e7836 */ /* 0x000fe20000000000 */
[----:B--2---:R-:W-:Y:S02]  /*02b0*/  FSETP.GT.AND P5, PT, R15, R19, PT ;  /* 0x000000130f00720b */ /* 0x004fe40003fa4000 */
[----:B------:R-:W-:Y:S02]  /*02c0*/  FSETP.GT.AND P2, PT, R14, R18, PT ;  /* 0x000000120e00720b */ /* 0x000fe40003f44000 */
[----:B------:R-:W-:Y:S02]  /*02d0*/  FSETP.GT.AND P3, PT, R12, R16, PT ;  /* 0x000000100c00720b */ /* 0x000fe40003f64000 */
[----:B------:R-:W-:Y:S02]  /*02e0*/  FSETP.GT.AND P4, PT, R13, R17, PT ;  /* 0x000000110d00720b */ /* 0x000fe40003f84000 */
[----:B------:R-:W-:-:S02]  /*02f0*/  FSETP.NAN.AND P1, PT, R15, R15, PT ;  /* 0x0000000f0f00720b */ /* 0x000fc40003f28000 */
[----:B------:R-:W-:-:S03]  /*0300*/  FSETP.NAN.AND P0, PT, R14, R14, PT ;  /* 0x0000000e0e00720b */ /* 0x000fc60003f08000 */
[----:B------:R-:W-:Y:S02]  /*0310*/  @!P5 SEL R15, R15, R19, P1 ;  /* 0x000000130f0fd207 */ /* 0x000fe40000800000 */
[----:B------:R-:W-:Y:S02]  /*0320*/  @!P2 SEL R14, R14, R18, P0 ;  /* 0x000000120e0ea207 */ /* 0x000fe40000000000 */
[----:B---3--:R-:W-:Y:S02]  /*0330*/  FSETP.NAN.AND P1, PT, R8, R8, PT ;  /* 0x000000080800720b */ /* 0x008fe40003f28000 */
[----:B------:R-:W-:Y:S02]  /*0340*/  FSETP.NAN.AND P0, PT, R12, R12, PT ;  /* 0x0000000c0c00720b */ /* 0x000fe40003f08000 */
[----:B------:R-:W-:Y:S02]  /*0350*/  P2R R5, PR, RZ, 0x4 ;  /* 0x00000004ff057803 */ /* 0x000fe40000000000 */
[----:B------:R-:W-:-:S02]  /*0360*/  FSETP.NAN.AND P2, PT, R13, R13, PT ;  /* 0x0000000d0d00720b */ /* 0x000fc40003f48000 */
[----:B------:R-:W-:Y:S02]  /*0370*/  @!P3 SEL R12, R12, R16, P0 ;  /* 0x000000100c0cb207 */ /* 0x000fe40000000000 */
[----:B------:R-:W-:Y:S02]  /*0380*/  FSETP.NAN.AND P0, PT, R9, R9, PT ;  /* 0x000000090900720b */ /* 0x000fe40003f08000 */
[----:B------:R-:W-:Y:S02]  /*0390*/  @!P4 SEL R13, R13, R17, P2 ;  /* 0x000000110d0dc207 */ /* 0x000fe40001000000 */
[----:B------:R-:W-:-:S04]  /*03a0*/  FSETP.GEU.AND P2, PT, R12, R8, PT ;  /* 0x000000080c00720b */ /* 0x000fc80003f4e000 */
[----:B------:R-:W-:Y:S02]  /*03b0*/  P2R R23, PR, RZ, 0x4 ;  /* 0x00000004ff177803 */ /* 0x000fe40000000000 */
[----:B------:R-:W-:Y:S02]  /*03c0*/  @!P1 SEL R8, R8, R12, !P2 ;  /* 0x0000000c08089207 */ /* 0x000fe40005000000 */
[----:B------:R-:W-:-:S04]  /*03d0*/  FSETP.GEU.AND P2, PT, R13, R9, PT ;  /* 0x000000090d00720b */ /* 0x000fc80003f4e000 */
[----:B------:R-:W-:Y:S02]  /*03e0*/  @!P0 SEL R9, R9, R13, !P2 ;  /* 0x0000000d09098207 */ /* 0x000fe40005000000 */
[----:B------:R-:W-:-:S04]  /*03f0*/  IADD3 R12, P0, R25, R34, RZ ;  /* 0x00000022190c7210 */ /* 0x000fc80007f1e0ff */
[----:B------:R-:W-:Y:S02]  /*0400*/  LEA.HI.X.SX32 R13, R25, R26, 0x1, P0 ;  /* 0x0000001a190d7211 */ /* 0x000fe400000f0eff */
[----:B------:R-:W-:-:S04]  /*0410*/  LEA R36, P0, R12, UR4, 0x2 ;  /* 0x000000040c247c11 */ /* 0x000fc8000f8010ff */
[----:B------:R-:W-:Y:S02]  /*0420*/  LEA.HI.X R37, R12, UR5, R13, 0x2, P0 ;  /* 0x000000050c257c11 */ /* 0x000fe400080f140d */
[-C--:B------:R-:W-:Y:S02]  /*0430*/  FSETP.NAN.AND P0, PT, R10, R10.reuse, PT ;  /* 0x0000000a0a00720b */ /* 0x080fe40003f08000 */
[----:B------:R-:W-:Y:S01]  /*0440*/  FSETP.GEU.AND P1, PT, R14, R10, PT ;  /* 0x0000000a0e00720b */ /* 0x000fe20003f2e000 */
[----:B------:R-:W-:-:S10]  /*0450*/  IMAD.IADD R17, R29, 0x1, R30 ;  /* 0x000000011d117824 */ /* 0x000fd400078e021e */
[----:B------:R-:W-:Y:S02]  /*0460*/  @!P0 SEL R10, R10, R14, !P1 ;  /* 0x0000000e0a0a8207 */ /* 0x000fe40004800000 */
[-C--:B------:R-:W-:Y:S01]  /*0470*/  FSETP.NAN.AND P0, PT, R11, R11.reuse, PT ;  /* 0x0000000b0b00720b */ /* 0x080fe20003f08000 */
[----:B------:R-:W-:Y:S01]  /*0480*/  IMAD.WIDE R16, R17, 0x4, R6 ;  /* 0x0000000411107825 */ /* 0x000fe200078e0206 */
[----:B------:R-:W-:Y:S02]  /*0490*/  P2R R26, PR, RZ, 0x2 ;  /* 0x00000002ff1a7803 */ /* 0x000fe40000000000 */
[----:B------:R-:W-:-:S09]  /*04a0*/  FSETP.GEU.AND P1, PT, R15, R11, PT ;  /* 0x0000000b0f00720b */ /* 0x000fd20003f2e000 */
[----:B------:R-:W-:Y:S02]  /*04b0*/  @!P0 SEL R11, R11, R15, !P1 ;  /* 0x0000000f0b0b8207 */ /* 0x000fe40004800000 */
[----:B------:R1:W2:Y:S01]  /*04c0*/  LDG.E.128 R12, desc[UR6][R16.64] ;  /* 0x00000006100c7981 */ /* 0x0002a2000c1e1d00 */
[----:B------:R-:W-:Y:S01]  /*04d0*/  P2R R27, PR, RZ, 0x2 ;  /* 0x00000002ff1b7803 */ /* 0x000fe20000000000 */
[----:B-1----:R-:W-:-:S04]  /*04e0*/  IMAD.IADD R17, R25, 0x1, R34 ;  /* 0x0000000119117824 */ /* 0x002fc800078e0222 */
[----:B------:R-:W-:-:S06]  /*04f0*/  IMAD.WIDE R16, R17, 0x4, R6 ;  /* 0x0000000411107825 */ /* 0x000fcc00078e0206 */
[----:B------:R-:W3:Y:S01]  /*0500*/  LDG.E.128 R16, desc[UR6][R16.64] ;  /* 0x0000000610107981 */ /* 0x000ee2000c1e1d00 */
[-C--:B--2---:R-:W-:Y:S02]  /*0510*/  FSETP.NAN.AND P0, PT, R15, R15.reuse, PT ;  /* 0x0000000f0f00720b */ /* 0x084fe40003f08000 */
[----:B------:R-:W-:-:S11]  /*0520*/  FSETP.GEU.AND P1, PT, R11, R15, PT ;  /* 0x0000000f0b00720b */ /* 0x000fd60003f2e000 */
[----:B------:R-:W-:Y:S02]  /*0530*/  @!P0 SEL R15, R15, R11, !P1 ;  /* 0x0000000b0f0f8207 */ /* 0x000fe40004800000 */
[-C--:B------:R-:W-:Y:S02]  /*0540*/  FSETP.NAN.AND P0, PT, R14, R14.reuse, PT ;  /* 0x0000000e0e00720b */ /* 0x080fe40003f08000 */
[----:B------:R-:W-:Y:S02]  /*0550*/  P2R R28, PR, RZ, 0x2 ;  /* 0x00000002ff1c7803 */ /* 0x000fe40000000000 */
[----:B------:R-:W-:-:S09]  /*0560*/  FSETP.GEU.AND P1, PT, R10, R14, PT ;  /* 0x0000000e0a00720b */ /* 0x000fd20003f2e000 */
        /* <DEDUP_REMOVED lines=9> */
[----:B------:R-:W3:Y:S01]  /*0600*/  LDG.E.128 R8, desc[UR6][R36.64+0x100] ;  /* 0x0001000624087981 */ /* 0x000ee2000c1e1d00 */
[----:B------:R-:W-:Y:S02]  /*0610*/  P2R R32, PR, RZ, 0x2 ;  /* 0x00000002ff207803 */ /* 0x000fe40000000000 */
[C---:B---3--:R-:W-:Y:S02]  /*0620*/  FSETP.GT.AND P1, PT, R9.reuse, R17, PT ;  /* 0x000000110900720b */ /* 0x048fe40003f24000 */
[----:B------:R-:W-:Y:S02]  /*0630*/  FSETP.NAN.AND P0, PT, R9, R9, PT ;  /* 0x000000090900720b */ /* 0x000fe40003f08000 */
[----:B------:R-:W-:-:S09]  /*0640*/  P2R R33, PR, RZ, 0x2 ;  /* 0x00000002ff217803 */ /* 0x000fd20000000000 */
[----:B------:R-:W-:Y:S02]  /*0650*/  @!P1 SEL R9, R9, R17, P0 ;  /* 0x0000001109099207 */ /* 0x000fe40000000000 */
[C---:B------:R-:W-:Y:S02]  /*0660*/  FSETP.GT.AND P1, PT, R10.reuse, R18, PT ;  /* 0x000000120a00720b */ /* 0x040fe40003f24000 */
[----:B------:R-:W-:Y:S02]  /*0670*/  FSETP.NAN.AND P0, PT, R10, R10, PT ;  /* 0x0000000a0a00720b */ /* 0x000fe40003f08000 */
[----:B------:R-:W-:-:S09]  /*0680*/  P2R R34, PR, RZ, 0x2 ;  /* 0x00000002ff227803 */ /* 0x000fd20000000000 */
[----:B------:R-:W-:Y:S02]  /*0690*/  @!P1 SEL R10, R10, R18, P0 ;  /* 0x000000120a0a9207 */ /* 0x000fe40000000000 */
[C---:B------:R-:W-:Y:S02]  /*06a0*/  FSETP.GT.AND P1, PT, R11.reuse, R19, PT ;  /* 0x000000130b00720b */ /* 0x040fe40003f24000 */
[----:B------:R-:W-:Y:S02]  /*06b0*/  FSETP.NAN.AND P0, PT, R11, R11, PT ;  /* 0x0000000b0b00720b */ /* 0x000fe40003f08000 */
[----:B------:R-:W-:-:S09]  /*06c0*/  P2R R35, PR, RZ, 0x2 ;  /* 0x00000002ff237803 */ /* 0x000fd20000000000 */
[----:B------:R-:W-:Y:S02]  /*06d0*/  @!P1 SEL R11, R11, R19, P0 ;  /* 0x000000130b0b9207 */ /* 0x000fe40000000000 */
[C---:B------:R-:W-:Y:S01]  /*06e0*/  FSETP.GT.AND P1, PT, R8.reuse, R16, PT ;  /* 0x000000100800720b */ /* 0x040fe20003f24000 */
[----:B------:R-:W-:Y:S01]  /*06f0*/  IMAD.IADD R17, R25, 0x1, R22 ;  /* 0x0000000119117824 */ /* 0x000fe200078e0216 */
[----:B------:R-:W-:-:S11]  /*0700*/  FSETP.NAN.AND P0, PT, R8, R8, PT ;  /* 0x000000080800720b */ /* 0x000fd60003f08000 */
[----:B------:R-:W-:Y:S01]  /*0710*/  @!P1 SEL R8, R8, R16, P0 ;  /* 0x0000001008089207 */ /* 0x000fe20000000000 */
[----:B------:R-:W-:-:S06]  /*0720*/  IMAD.WIDE R16, R17, 0x4, R6 ;  /* 0x0000000411107825 */ /* 0x000fcc00078e0206 */
[----:B------:R-:W2:Y:S01]  /*0730*/  LDG.E.128 R16, desc[UR6][R16.64] ;  /* 0x0000000610107981 */ /* 0x000ea2000c1e1d00 */
[----:B------:R-:W-:Y:S02]  /*0740*/  P2R R36, PR, RZ, 0x2 ;  /* 0x00000002ff247803 */ /* 0x000fe40000000000 */
[----:B------:R-:W-:Y:S02]  /*0750*/  P2R R24, PR, RZ, 0x4 ;  /* 0x00000004ff187803 */ /* 0x000fe40000000000 */
[----:B------:R-:W-:Y:S02]  /*0760*/  P2R R4, PR, RZ, 0x20 ;  /* 0x00000020ff047803 */ /* 0x000fe40000000000 */
[-C--:B--2---:R-:W-:Y:S02]  /*0770*/  FSETP.NAN.AND P0, PT, R19, R19.reuse, PT ;  /* 0x000000131300720b */ /* 0x084fe40003f08000 */
[----:B------:R-:W-:-:S04]  /*0780*/  FSETP.GEU.AND P1, PT, R11, R19, PT ;  /* 0x000000130b00720b */ /* 0x000fc80003f2e000 */
[----:B------:R-:W-:-:S07]  /*0790*/  P2R R22, PR, RZ, 0x2 ;  /* 0x00000002ff167803 */ /* 0x000fce0000000000 */
[----:B------:R-:W-:Y:S02]  /*07a0*/  @!P0 SEL R19, R19, R11, !P1 ;  /* 0x0000000b13138207 */ /* 0x000fe40004800000 */
[-C--:B------:R-:W-:Y:S02]  /*07b0*/  FSETP.NAN.AND P1, PT, R18, R18.reuse, PT ;  /* 0x000000121200720b */ /* 0x080fe40003f28000 */
[----:B------:R-:W-:-:S11]  /*07c0*/  FSETP.GEU.AND P0, PT, R10, R18, PT ;  /* 0x000000120a00720b */ /* 0x000fd60003f0e000 */
[----:B------:R-:W-:Y:S02]  /*07d0*/  @!P1 SEL R18, R18, R10, !P0 ;  /* 0x0000000a12129207 */ /* 0x000fe40004000000 */
[----:B------:R-:W-:Y:S02]  /*07e0*/  P2R R10, PR, RZ, 0x1 ;  /* 0x00000001ff0a7803 */ /* 0x000fe40000000000 */
[----:B------:R-:W-:-:S04]  /*07f0*/  ISETP.NE.AND P0, PT, R22, RZ, PT ;  /* 0x000000ff1600720c */ /* 0x000fc80003f05270 */
        /* <DEDUP_REMOVED lines=15> */
[----:B------:R-:W-:Y:S01]  /*08f0*/  ISETP.NE.AND P0, PT, R5, RZ, PT ;  /* 0x000000ff0500720c */ /* 0x000fe20003f05270 */
[----:B------:R-:W-:-:S04]  /*0900*/  IMAD.IADD R5, R25, 0x1, R30 ;  /* 0x0000000119057824 */ /* 0x000fc800078e021e */
[----:B------:R-:W-:-:S06]  /*0910*/  IMAD.WIDE R4, R5, 0x4, R6 ;  /* 0x0000000405047825 */ /* 0x000fcc00078e0206 */
[----:B------:R-:W2:Y:S01]  /*0920*/  LDG.E.128 R4, desc[UR6][R4.64] ;  /* 0x0000000604047981 */ /* 0x000ea2000c1e1d00 */
[-C--:B------:R-:W-:Y:S02]  /*0930*/  FSETP.NAN.AND P2, PT, R17, R17.reuse, PT ;  /* 0x000000111100720b */ /* 0x080fe40003f48000 */
[----:B------:R-:W-:Y:S02]  /*0940*/  P2R R21, PR, RZ, 0x8 ;  /* 0x00000008ff157803 */ /* 0x000fe40000000000 */
[----:B------:R-:W-:Y:S02]  /*0950*/  FSETP.NAN.AND P3, PT, R16, R16, PT ;  /* 0x000000101000720b */ /* 0x000fe40003f68000 */
[----:B------:R-:W-:Y:S02]  /*0960*/  P2R R20, PR, RZ, 0x10 ;  /* 0x00000010ff147803 */ /* 0x000fe40000000000 */
[----:B------:R-:W-:Y:S02]  /*0970*/  FSETP.GEU.AND P1, PT, R9, R17, PT ;  /* 0x000000110900720b */ /* 0x000fe40003f2e000 */
[----:B------:R-:W-:-:S03]  /*0980*/  P2R R37, PR, RZ, 0x1 ;  /* 0x00000001ff257803 */ /* 0x000fc60000000000 */
[----:B------:R-:W-:Y:S02]  /*0990*/  @!P2 SEL R17, R17, R9, !P1 ;  /* 0x000000091111a207 */ /* 0x000fe40004800000 */
[----:B------:R-:W-:Y:S02]  /*09a0*/  FSETP.GEU.AND P2, PT, R8, R16, PT ;  /* 0x000000100800720b */ /* 0x000fe40003f4e000 */
[----:B------:R-:W-:Y:S02]  /*09b0*/  ISETP.NE.AND P0, PT, R20, RZ, PT ;  /* 0x000000ff1400720c */ /* 0x000fe40003f05270 */
[----:B------:R-:W-:Y:S02]  /*09c0*/  @!P3 SEL R16, R16, R8, !P2 ;  /* 0x000000081010b207 */ /* 0x000fe40005000000 */
[----:B------:R-:W-:Y:S02]  /*09d0*/  P2R R20, PR, RZ, 0x1 ;  /* 0x00000001ff147803 */ /* 0x000fe40000000000 */
[----:B------:R-:W-:-:S04]  /*09e0*/  ISETP.NE.AND P0, PT, R21, RZ, PT ;  /* 0x000000ff1500720c */ /* 0x000fc80003f05270 */
[----:B------:R-:W-:Y:S02]  /*09f0*/  P2R R21, PR, RZ, 0x1 ;  /* 0x00000001ff157803 */ /* 0x000fe40000000000 */
        /* <DEDUP_REMOVED lines=8> */
[----:B------:R-:W1:Y:S01]  /*0a80*/  S2UR UR5, SR_CgaCtaId ;  /* 0x00000000000579c3 */ /* 0x000e620000008800 */
[----:B------:R-:W-:Y:S01]  /*0a90*/  UMOV UR4, 0x400 ;  /* 0x0000040000047882 */ /* 0x000fe20000000000 */
[----:B------:R-:W-:Y:S01]  /*0aa0*/  IMAD.SHL.U32 R0, R0, 0x4, RZ ;  /* 0x0000000400007824 */ /* 0x000fe200078e00ff */
[----:B-1----:R-:W-:-:S04]  /*0ab0*/  UPRMT UR4, UR5, 0x654, UR4 ;  /* 0x0000065405047896 */ /* 0x002fc80008000004 */
[----:B------:R-:W-:-:S04]  /*0ac0*/  LOP3.LUT R0, R0, 0x1fc, RZ, 0xc0, !PT ;  /* 0x000001fc00007812 */ /* 0x000fc800078ec0ff */
[----:B------:R-:W-:Y:S02]  /*0ad0*/  LEA R30, R0, UR4, 0x2 ;  /* 0x00000004001e7c11 */ /* 0x000fe4000f8e10ff */
[-C--:B--2---:R-:W-:Y:S02]  /*0ae0*/  FSETP.NAN.AND P4, PT, R7, R7.reuse, PT ;  /* 0x000000070700720b */ /* 0x084fe40003f88000 */
[----:B------:R-:W-:Y:S02]  /*0af0*/  FSETP.NAN.AND P5, PT, R6, R6, PT ;  /* 0x000000060600720b */ /* 0x000fe40003fa8000 */
[----:B------:R-:W-:Y:S02]  /*0b00*/  FSETP.GEU.AND P3, PT, R19, R7, PT ;  /* 0x000000071300720b */ /* 0x000fe40003f6e000 */
[----:B------:R-:W-:Y:S02]  /*0b10*/  FSETP.NAN.AND P6, PT, R5, R5, PT ;  /* 0x000000050500720b */ /* 0x000fe40003fc8000 */
[----:B------:R-:W-:-:S05]  /*0b20*/  FSETP.NAN.AND P0, PT, R4, R4, PT ;  /* 0x000000040400720b */ /* 0x000fca0003f08000 */
[----:B------:R-:W-:Y:S02]  /*0b30*/  @!P4 SEL R7, R7, R19, !P3 ;  /* 0x000000130707c207 */ /* 0x000fe40005800000 */
[----:B------:R-:W-:-:S04]  /*0b40*/  FSETP.GEU.AND P4, PT, R18, R6, PT ;  /* 0x000000061200720b */ /* 0x000fc80003f8e000 */
[----:B------:R-:W-:Y:S02]  /*0b50*/  @!P5 SEL R6, R6, R18, !P4 ;  /* 0x000000120606d207 */ /* 0x000fe40006000000 */
[----:B------:R-:W-:-:S04]  /*0b60*/  FSETP.GEU.AND P5, PT, R17, R5, PT ;  /* 0x000000051100720b */ /* 0x000fc80003fae000 */
[----:B------:R-:W-:Y:S02]  /*0b70*/  @!P6 SEL R5, R5, R17, !P5 ;  /* 0x000000110505e207 */ /* 0x000fe40006800000 */
[----:B------:R-:W-:-:S04]  /*0b80*/  FSETP.GEU.AND P6, PT, R16, R4, PT ;  /* 0x000000041000720b */ /* 0x000fc80003fce000 */
[----:B------:R-:W-:Y:S02]  /*0b90*/  @!P0 SEL R4, R4, R16, !P6 ;  /* 0x0000001004048207 */ /* 0x000fe40007000000 */
[----:B------:R-:W-:-:S04]  /*0ba0*/  ISETP.NE.AND P0, PT, R21, RZ, PT ;  /* 0x000000ff1500720c */ /* 0x000fc80003f05270 */
[----:B------:R-:W-:Y:S02]  /*0bb0*/  SEL R8, RZ, 0x1, !P0 ;  /* 0x00000001ff087807 */ /* 0x000fe40004000000 */
        /* <DEDUP_REMOVED lines=11> */
[----:B------:R-:W-:Y:S02]  /*0c70*/  SEL R8, R8, 0x2, P0 ;  /* 0x0000000208087807 */ /* 0x000fe40000000000 */
[----:B------:R-:W-:-:S04]  /*0c80*/  ISETP.NE.AND P0, PT, R24, RZ, PT ;  /* 0x000000ff1800720c */ /* 0x000fc80003f05270 */
[----:B------:R-:W-:Y:S02]  /*0c90*/  SEL R16, R16, 0x2, P0 ;  /* 0x0000000210107807 */ /* 0x000fe40000000000 */
[----:B------:R-:W-:-:S04]  /*0ca0*/  ISETP.NE.AND P0, PT, R26, RZ, PT ;  /* 0x000000ff1a00720c */ /* 0x000fc80003f05270 */
[----:B------:R-:W-:Y:S02]  /*0cb0*/  SEL R18, R18, 0x2, P0 ;  /* 0x0000000212127807 */ /* 0x000fe40000000000 */
[----:B------:R-:W-:Y:S02]  /*0cc0*/  ISETP.NE.AND P0, PT, R22, RZ, PT ;  /* 0x000000ff1600720c */ /* 0x000fe40003f05270 */
[----:B------:R-:W-:Y:S01]  /*0cd0*/  SEL R21, R18, 0x3, P1 ;  /* 0x0000000312157807 */ /* 0x000fe20000800000 */
[----:B------:R-:W1:Y:S01]  /*0ce0*/  LDC.64 R22, c[0x0][0x218] ;  /* 0x00008600ff167b82 */ /* 0x000e620000000a00 */
[----:B------:R-:W-:Y:S02]  /*0cf0*/  SEL R17, R17, 0x2, P0 ;  /* 0x0000000211117807 */ /* 0x000fe40000000000 */
[----:B------:R-:W-:-:S04]  /*0d00*/  ISETP.NE.AND P1, PT, R29, RZ, PT ;  /* 0x000000ff1d00720c */ /* 0x000fc80003f25270 */
[----:B------:R-:W-:Y:S02]  /*0d10*/  SEL R26, R17, 0x3, P1 ;  /* 0x00000003111a7807 */ /* 0x000fe40000800000 */
[----:B------:R-:W-:-:S04]  /*0d20*/  ISETP.NE.AND P1, PT, R31, RZ, PT ;  /* 0x000000ff1f00720c */ /* 0x000fc80003f25270 */
[----:B------:R-:W-:Y:S02]  /*0d30*/  SEL R24, R16, 0x3, P1 ;  /* 0x0000000310187807 */ /* 0x000fe40000800000 */
[----:B------:R-:W-:-:S04]  /*0d40*/  ISETP.NE.AND P1, PT, R32, RZ, PT ;  /* 0x000000ff2000720c */ /* 0x000fc80003f25270 */
[----:B------:R-:W-:Y:S02]  /*0d50*/  SEL R27, R8, 0x3, P1 ;  /* 0x00000003081b7807 */ /* 0x000fe40000800000 */
[----:B------:R-:W2:Y:S01]  /*0d60*/  S2R R8, SR_TID.X ;  /* 0x0000000000087919 */ /* 0x000ea20000002100 */
[----:B------:R-:W-:Y:S01]  /*0d70*/  ISETP.NE.AND P0, PT, R11, RZ, PT ;  /* 0x000000ff0b00720c */ /* 0x000fe20003f05270 */
[----:B--2---:R-:W-:-:S05]  /*0d80*/  IMAD.SHL.U32 R8, R8, 0x8, RZ ;  /* 0x0000000808087824 */ /* 0x004fca00078e00ff */
[----:B------:R-:W-:-:S04]  /*0d90*/  LOP3.LUT R8, R8, 0x3f8, RZ, 0xc0, !PT ;  /* 0x000003f808087812 */ /* 0x000fc800078ec0ff */
[----:B------:R-:W-:Y:S01]  /*0da0*/  LEA R29, R8, UR4, 0x2 ;  /* 0x00000004081d7c11 */ /* 0x000fe2000f8e10ff */
[----:B------:R-:W-:-:S04]  /*0db0*/  ULDC.64 UR4, c[0x0][0x218] ;  /* 0x0000860000047ab9 */ /* 0x000fc80000000a00 */
[----:B------:R-:W-:Y:S04]  /*0dc0*/  STS.128 [R29], R12 ;  /* 0x0000000c1d007388 */ /* 0x000fe80000000c00 */
[----:B------:R2:W-:Y:S01]  /*0dd0*/  STS.128 [R29+0x10], R4 ;  /* 0x000010041d007388 */ /* 0x0005e20000000c00 */
[----:B------:R-:W-:Y:S01]  /*0de0*/  SEL R19, R19, 0x2, P0 ;  /* 0x0000000213137807 */ /* 0x000fe20000000000 */
[----:B------:R-:W-:Y:S01]  /*0df0*/  BAR.SYNC.DEFER_BLOCKING 0x0 ;  /* 0x0000000000007b1d */ /* 0x000fe20000010000 */
[----:B------:R-:W-:Y:S02]  /*0e00*/  ISETP.NE.AND P0, PT, R10, RZ, PT ;  /* 0x000000ff0a00720c */ /* 0x000fe40003f05270 */
[----:B------:R-:W-:Y:S02]  /*0e10*/  ISETP.NE.AND P1, PT, R9, RZ, PT ;  /* 0x000000ff0900720c */ /* 0x000fe40003f25270 */
[----:B------:R-:W-:-:S02]  /*0e20*/  SEL R25, R19, 0x3, P3 ;  /* 0x0000000313197807 */ /* 0x000fc40001800000 */
[----:B------:R-:W-:Y:S01]  /*0e30*/  SEL R20, R20, 0x2, P0 ;  /* 0x0000000214147807 */ /* 0x000fe20000000000 */
[----:B------:R-:W3:Y:S04]  /*0e40*/  LDS.128 R8, [R30] ;  /* 0x000000001e087984 */ /* 0x000ee80000000c00 */
[----:B------:R-:W4:Y:S01]  /*0e50*/  LDS.128 R16, [R30+0x800] ;  /* 0x000800001e107984 */ /* 0x000f220000000c00 */
[----:B------:R-:W-:Y:S02]  /*0e60*/  ISETP.NE.AND P0, PT, R36, RZ, PT ;  /* 0x000000ff2400720c */ /* 0x000fe40003f05270 */
[----:B------:R-:W-:Y:S02]  /*0e70*/  ISETP.NE.AND P3, PT, R33, RZ, PT ;  /* 0x000000ff2100720c */ /* 0x000fe40003f65270 */
[----:B------:R-:W-:-:S02]  /*0e80*/  PRMT R21, R26, 0x3340, R21 ;  /* 0x000033401a157816 */ /* 0x000fc40000000015 */
[----:B------:R-:W-:Y:S02]  /*0e90*/  SEL R28, R20, 0x3, P4 ;  /* 0x00000003141c7807 */ /* 0x000fe40002000000 */
[----:B------:R-:W-:Y:S02]  /*0ea0*/  SEL R26, RZ, 0x1, !P3 ;  /* 0x00000001ff1a7807 */ /* 0x000fe40005800000 */
[----:B------:R-:W-:Y:S02]  /*0eb0*/  SEL R20, RZ, 0x1, !P0 ;  /* 0x00000001ff147807 */ /* 0x000fe40004000000 */
[----:B------:R-:W-:Y:S02]  /*0ec0*/  SEL R26, R26, 0x2, P1 ;  /* 0x000000021a1a7807 */ /* 0x000fe40000800000 */
[----:B------:R-:W-:Y:S02]  /*0ed0*/  SEL R20, R20, 0x2, P2 ;  /* 0x0000000214147807 */ /* 0x000fe40001000000 */
[----:B--2---:R-:W-:-:S02]  /*0ee0*/  LOP3.LUT R5, R3, R0, RZ, 0xfc, !PT ;  /* 0x0000000003057212 */ /* 0x004fc400078efcff */
[----:B------:R-:W-:Y:S02]  /*0ef0*/  SEL R26, R26, 0x3, P5 ;  /* 0x000000031a1a7807 */ /* 0x000fe40002800000 */
[----:B------:R-:W-:Y:S02]  /*0f00*/  SEL R7, R20, 0x3, P6 ;  /* 0x0000000314077807 */ /* 0x000fe40003000000 */
[----:B------:R-:W-:Y:S02]  /*0f10*/  SHF.R.S32.HI R0, RZ, 0x1f, R3 ;  /* 0x0000001fff007819 */ /* 0x000fe40000011403 */
[----:B------:R-:W-:Y:S02]  /*0f20*/  LEA R4, P0, R5, UR4, 0x2 ;  /* 0x0000000405047c11 */ /* 0x000fe4000f8010ff */
[----:B------:R-:W-:Y:S02]  /*0f30*/  PRMT R24, R27, 0x3340, R24 ;  /* 0x000033401b187816 */ /* 0x000fe40000000018 */
[----:B------:R-:W-:-:S02]  /*0f40*/  PRMT R25, R28, 0x3340, R25 ;  /* 0x000033401c197816 */ /* 0x000fc40000000019 */
[----:B------:R-:W-:Y:S02]  /*0f50*/  IADD3 R6, P1, R2, UR8, RZ ;  /* 0x0000000802067c10 */ /* 0x000fe4000ff3e0ff */
[----:B------:R-:W-:Y:S01]  /*0f60*/  PRMT R26, R7, 0x3340, R26 ;  /* 0x00003340071a7816 */ /* 0x000fe2000000001a */
[C---:B-1----:R-:W-:Y:S01]  /*0f70*/  IMAD.WIDE R22, R5.reuse, 0x4, R22 ;  /* 0x0000000405167825 */ /* 0x042fe200078e0216 */
[----:B------:R-:W-:Y:S02]  /*0f80*/  LEA.HI.X R5, R5, UR5, R0, 0x2, P0 ;  /* 0x0000000505057c11 */ /* 0x000fe400080f1400 */
[----:B------:R-:W-:Y:S02]  /*0f90*/  LEA.HI.X.SX32 R7, R2, UR9, 0x1, P1 ;  /* 0x0000000902077c11 */ /* 0x000fe400088f0eff */
[----:B------:R-:W-:Y:S02]  /*0fa0*/  PRMT R24, R24, 0x5410, R21 ;  /* 0x0000541018187816 */ /* 0x000fe40000000015 */
[----:B------:R-:W-:Y:S01]  /*0fb0*/  PRMT R25, R26, 0x5410, R25 ;  /* 0x000054101a197816 */ /* 0x000fe20000000019 */
[----:B---3--:R-:W-:Y:S04]  /*0fc0*/  STG.E.128 desc[UR6][R22.64], R8 ;  /* 0x0000000816007986 */ /* 0x008fe8000c101d06 */
[----:B----4-:R-:W-:Y:S04]  /*0fd0*/  STG.E.128 desc[UR6][R4.64+0x800], R16 ;  /* 0x0008001004007986 */ /* 0x010fe8000c101d06 */
[----:B------:R-:W-:Y:S01]  /*0fe0*/  STG.E.64 desc[UR6][R6.64], R24 ;  /* 0x0000001806007986 */ /* 0x000fe2000c101b06 */
[----:B------:R-:W-:Y:S05]  /*0ff0*/  EXIT ;  /* 0x000000000000794d */ /* 0x000fea0003800000 */
.L_x_0:
[----:B------:R-:W-:-:S00]  /*1000*/  BRA `(.L_x_0) ;  /* 0xfffffffc00fc7947 */ /* 0x000fc0000383ffff */
[----:B------:R-:W-:-:S00]  /*1010*/  NOP ;  /* 0x0000000000007918 */ /* 0x000fc00000000000 */
        /* <DEDUP_REMOVED lines=14> */
.L_x_1:


//--------------------- .nv.shared.triton_poi_fused_max_pool2d_with_indices_10 --------------------------
	.section	.nv.shared.triton_poi_fused_max_pool2d_with_indices_10,"aw",@nobits
	.sectionflags	@""
	.align	16
	.zero		1024


//--------------------- .nv.constant0.triton_poi_fused_max_pool2d_with_indices_10 --------------------------
	.section	.nv.constant0.triton_poi_fused_max_pool2d_with_indices_10,"a",@progbits
	.sectionflags	@""
	.align	4
.nv.constant0.triton_poi_fused_max_pool2d_with_indices_10:
	.zero		556
